//
// Generated by NVIDIA NVVM Compiler
//
// Compiler Build ID: CL-36424714
// Cuda compilation tools, release 13.0, V13.0.88
// Based on NVVM 20.0.0
//

.version 9.0
.target sm_100
.address_size 64

	// .globl	_Z15multiply_globalPfS_i
// _ZZ15multiply_sharedPfS_iE6shared has been demoted

.visible .entry _Z15multiply_globalPfS_i(
	.param .u64 .ptr .align 1 _Z15multiply_globalPfS_i_param_0,
	.param .u64 .ptr .align 1 _Z15multiply_globalPfS_i_param_1,
	.param .u32 _Z15multiply_globalPfS_i_param_2
)
{
	.reg .pred 	%p<2>;
	.reg .b32 	%r<6>;
	.reg .b32 	%f<3>;
	.reg .b64 	%rd<8>;

	ld.param.u64 	%rd1, [_Z15multiply_globalPfS_i_param_0];
	ld.param.u64 	%rd2, [_Z15multiply_globalPfS_i_param_1];
	ld.param.u32 	%r2, [_Z15multiply_globalPfS_i_param_2];
	mov.u32 	%r3, %ctaid.x;
	mov.u32 	%r4, %ntid.x;
	mov.u32 	%r5, %tid.x;
	mad.lo.s32 	%r1, %r3, %r4, %r5;
	setp.ge.s32 	%p1, %r1, %r2;
	@%p1 bra 	$L__BB0_2;
	cvta.to.global.u64 	%rd3, %rd1;
	cvta.to.global.u64 	%rd4, %rd2;
	mul.wide.s32 	%rd5, %r1, 4;
	add.s64 	%rd6, %rd3, %rd5;
	ld.global.f32 	%f1, [%rd6];
	mul.f32 	%f2, %f1, 0f40200000;
	add.s64 	%rd7, %rd4, %rd5;
	st.global.f32 	[%rd7], %f2;
$L__BB0_2:
	ret;

}
	// .globl	_Z15multiply_sharedPfS_i
.visible .entry _Z15multiply_sharedPfS_i(
	.param .u64 .ptr .align 1 _Z15multiply_sharedPfS_i_param_0,
	.param .u64 .ptr .align 1 _Z15multiply_sharedPfS_i_param_1,
	.param .u32 _Z15multiply_sharedPfS_i_param_2
)
{
	.reg .pred 	%p<2>;
	.reg .b32 	%r<9>;
	.reg .b32 	%f<4>;
	.reg .b64 	%rd<8>;
	// demoted variable
	.shared .align 4 .b8 _ZZ15multiply_sharedPfS_iE6shared[1024];
	ld.param.u64 	%rd1, [_Z15multiply_sharedPfS_i_param_0];
	ld.param.u64 	%rd2, [_Z15multiply_sharedPfS_i_param_1];
	ld.param.u32 	%r3, [_Z15multiply_sharedPfS_i_param_2];
	mov.u32 	%r4, %ctaid.x;
	mov.u32 	%r5, %ntid.x;
	mov.u32 	%r1, %tid.x;
	mad.lo.s32 	%r2, %r4, %r5, %r1;
	setp.ge.s32 	%p1, %r2, %r3;
	@%p1 bra 	$L__BB1_2;
	cvta.to.global.u64 	%rd3, %rd1;
	cvta.to.global.u64 	%rd4, %rd2;
	mul.wide.s32 	%rd5, %r2, 4;
	add.s64 	%rd6, %rd3, %rd5;
	ld.global.f32 	%f1, [%rd6];
	shl.b32 	%r6, %r1, 2;
	mov.u32 	%r7, _ZZ15multiply_sharedPfS_iE6shared;
	add.s32 	%r8, %r7, %r6;
	st.shared.f32 	[%r8], %f1;
	bar.sync 	0;
	ld.shared.f32 	%f2, [%r8];
	mul.f32 	%f3, %f2, 0f40200000;
	st.shared.f32 	[%r8], %f3;
	add.s64 	%rd7, %rd4, %rd5;
	st.global.f32 	[%rd7], %f3;
$L__BB1_2:
	ret;

}
	// .globl	_Z10vector_addPfS_S_i
.visible .entry _Z10vector_addPfS_S_i(
	.param .u64 .ptr .align 1 _Z10vector_addPfS_S_i_param_0,
	.param .u64 .ptr .align 1 _Z10vector_addPfS_S_i_param_1,
	.param .u64 .ptr .align 1 _Z10vector_addPfS_S_i_param_2,
	.param .u32 _Z10vector_addPfS_S_i_param_3
)
{
	.reg .pred 	%p<2>;
	.reg .b32 	%r<6>;
	.reg .b32 	%f<4>;
	.reg .b64 	%rd<11>;

	ld.param.u64 	%rd1, [_Z10vector_addPfS_S_i_param_0];
	ld.param.u64 	%rd2, [_Z10vector_addPfS_S_i_param_1];
	ld.param.u64 	%rd3, [_Z10vector_addPfS_S_i_param_2];
	ld.param.u32 	%r2, [_Z10vector_addPfS_S_i_param_3];
	mov.u32 	%r3, %ctaid.x;
	mov.u32 	%r4, %ntid.x;
	mov.u32 	%r5, %tid.x;
	mad.lo.s32 	%r1, %r3, %r4, %r5;
	setp.ge.s32 	%p1, %r1, %r2;
	@%p1 bra 	$L__BB2_2;
	cvta.to.global.u64 	%rd4, %rd1;
	cvta.to.global.u64 	%rd5, %rd2;
	cvta.to.global.u64 	%rd6, %rd3;
	mul.wide.s32 	%rd7, %r1, 4;
	add.s64 	%rd8, %rd4, %rd7;
	ld.global.f32 	%f1, [%rd8];
	add.s64 	%rd9, %rd5, %rd7;
	ld.global.f32 	%f2, [%rd9];
	add.f32 	%f3, %f1, %f2;
	add.s64 	%rd10, %rd6, %rd7;
	st.global.f32 	[%rd10], %f3;
$L__BB2_2:
	ret;

}
	// .globl	_Z9coalescedPfS_i
.visible .entry _Z9coalescedPfS_i(
	.param .u64 .ptr .align 1 _Z9coalescedPfS_i_param_0,
	.param .u64 .ptr .align 1 _Z9coalescedPfS_i_param_1,
	.param .u32 _Z9coalescedPfS_i_param_2
)
{
	.reg .pred 	%p<2>;
	.reg .b32 	%r<6>;
	.reg .b32 	%f<3>;
	.reg .b64 	%rd<8>;

	ld.param.u64 	%rd1, [_Z9coalescedPfS_i_param_0];
	ld.param.u64 	%rd2, [_Z9coalescedPfS_i_param_1];
	ld.param.u32 	%r2, [_Z9coalescedPfS_i_param_2];
	mov.u32 	%r3, %ctaid.x;
	mov.u32 	%r4, %ntid.x;
	mov.u32 	%r5, %tid.x;
	mad.lo.s32 	%r1, %r3, %r4, %r5;
	setp.ge.s32 	%p1, %r1, %r2;
	@%p1 bra 	$L__BB3_2;
	cvta.to.global.u64 	%rd3, %rd1;
	cvta.to.global.u64 	%rd4, %rd2;
	mul.wide.s32 	%rd5, %r1, 4;
	add.s64 	%rd6, %rd3, %rd5;
	ld.global.f32 	%f1, [%rd6];
	add.f32 	%f2, %f1, %f1;
	add.s64 	%rd7, %rd4, %rd5;
	st.global.f32 	[%rd7], %f2;
$L__BB3_2:
	ret;

}
	// .globl	_Z13non_coalescedPfS_i
.visible .entry _Z13non_coalescedPfS_i(
	.param .u64 .ptr .align 1 _Z13non_coalescedPfS_i_param_0,
	.param .u64 .ptr .align 1 _Z13non_coalescedPfS_i_param_1,
	.param .u32 _Z13non_coalescedPfS_i_param_2
)
{
	.reg .pred 	%p<2>;
	.reg .b32 	%r<8>;
	.reg .b32 	%f<3>;
	.reg .b64 	%rd<8>;

	ld.param.u64 	%rd1, [_Z13non_coalescedPfS_i_param_0];
	ld.param.u64 	%rd2, [_Z13non_coalescedPfS_i_param_1];
	ld.param.u32 	%r1, [_Z13non_coalescedPfS_i_param_2];
	setp.lt.s32 	%p1, %r1, 0;
	@%p1 bra 	$L__BB4_2;
	cvta.to.global.u64 	%rd3, %rd1;
	cvta.to.global.u64 	%rd4, %rd2;
	mov.u32 	%r2, %tid.x;
	mov.u32 	%r3, %ntid.x;
	mov.u32 	%r4, %ctaid.x;
	mad.lo.s32 	%r5, %r4, %r3, %r2;
	shl.b32 	%r6, %r5, 5;
	rem.s32 	%r7, %r6, %r1;
	mul.wide.s32 	%rd5, %r7, 4;
	add.s64 	%rd6, %rd3, %rd5;
	ld.global.f32 	%f1, [%rd6];
	add.f32 	%f2, %f1, %f1;
	add.s64 	%rd7, %rd4, %rd5;
	st.global.f32 	[%rd7], %f2;
$L__BB4_2:
	ret;

}


// ===== COMPILED SASS (sm_100) =====

	.target	sm_100

	.elftype	@"ET_EXEC"


//--------------------- .note.nv.tkinfo           --------------------------
	.section	.note.nv.tkinfo,"",@"SHT_NOTE"
	.sectionflags	@"SHF_NOTE_NV_TKINFO"
	.tkinfo
        /*0018*/ 	.word	0x00000002
        /*0030*/ 	.string	""
        /*0030*/ 	.string	"ptxas"
        /*0030*/ 	.string	"Cuda compilation tools, release 13.0, V13.0.88"
        /*0030*/ 	.string	"Build cuda_13.0.r13.0/compiler.36424714_0"
        /*0030*/ 	.string	"-arch sm_100 -m 64 "



//--------------------- .note.nv.cuinfo           --------------------------
	.section	.note.nv.cuinfo,"",@"SHT_NOTE"
	.sectionflags	@"SHF_NOTE_NV_CUINFO"
        /*0018*/ 	.short	0x0002
        /*001a*/ 	.short	0x0064
        /*001c*/ 	.short	0x0082
	.zero		2


//--------------------- .nv.info                  --------------------------
	.section	.nv.info,"",@"SHT_CUDA_INFO"
	.align	4


	//----- nvinfo : EIATTR_REGCOUNT
	.align		4
        /*0000*/ 	.byte	0x04, 0x2f
        /*0002*/ 	.short	(.L_1 - .L_0)
	.align		4
.L_0:
        /*0004*/ 	.word	index@(_Z15multiply_globalPfS_i)
        /*0008*/ 	.word	0x0000000a


	//----- nvinfo : EIATTR_FRAME_SIZE
	.align		4
.L_1:
        /*000c*/ 	.byte	0x04, 0x11
        /*000e*/ 	.short	(.L_3 - .L_2)
	.align		4
.L_2:
        /*0010*/ 	.word	index@(_Z15multiply_globalPfS_i)
        /*0014*/ 	.word	0x00000000


	//----- nvinfo : EIATTR_REGCOUNT
	.align		4
.L_3:
        /*0018*/ 	.byte	0x04, 0x2f
        /*001a*/ 	.short	(.L_5 - .L_4)
	.align		4
.L_4:
        /*001c*/ 	.word	index@(_Z15multiply_sharedPfS_i)
        /*0020*/ 	.word	0x0000000c


	//----- nvinfo : EIATTR_FRAME_SIZE
	.align		4
.L_5:
        /*0024*/ 	.byte	0x04, 0x11
        /*0026*/ 	.short	(.L_7 - .L_6)
	.align		4
.L_6:
        /*0028*/ 	.word	index@(_Z15multiply_sharedPfS_i)
        /*002c*/ 	.word	0x00000000


	//----- nvinfo : EIATTR_REGCOUNT
	.align		4
.L_7:
        /*0030*/ 	.byte	0x04, 0x2f
        /*0032*/ 	.short	(.L_9 - .L_8)
	.align		4
.L_8:
        /*0034*/ 	.word	index@(_Z10vector_addPfS_S_i)
        /*0038*/ 	.word	0x0000000c


	//----- nvinfo : EIATTR_FRAME_SIZE
	.align		4
.L_9:
        /*003c*/ 	.byte	0x04, 0x11
        /*003e*/ 	.short	(.L_11 - .L_10)
	.align		4
.L_10:
        /*0040*/ 	.word	index@(_Z10vector_addPfS_S_i)
        /*0044*/ 	.word	0x00000000


	//----- nvinfo : EIATTR_REGCOUNT
	.align		4
.L_11:
        /*0048*/ 	.byte	0x04, 0x2f
        /*004a*/ 	.short	(.L_13 - .L_12)
	.align		4
.L_12:
        /*004c*/ 	.word	index@(_Z9coalescedPfS_i)
        /*0050*/ 	.word	0x0000000a


	//----- nvinfo : EIATTR_FRAME_SIZE
	.align		4
.L_13:
        /*0054*/ 	.byte	0x04, 0x11
        /*0056*/ 	.short	(.L_15 - .L_14)
	.align		4
.L_14:
        /*0058*/ 	.word	index@(_Z9coalescedPfS_i)
        /*005c*/ 	.word	0x00000000


	//----- nvinfo : EIATTR_REGCOUNT
	.align		4
.L_15:
        /*0060*/ 	.byte	0x04, 0x2f
        /*0062*/ 	.short	(.L_17 - .L_16)
	.align		4
.L_16:
        /*0064*/ 	.word	index@(_Z13non_coalescedPfS_i)
        /*0068*/ 	.word	0x0000000b


	//----- nvinfo : EIATTR_FRAME_SIZE
	.align		4
.L_17:
        /*006c*/ 	.byte	0x04, 0x11
        /*006e*/ 	.short	(.L_19 - .L_18)
	.align		4
.L_18:
        /*0070*/ 	.word	index@(_Z13non_coalescedPfS_i)
        /*0074*/ 	.word	0x00000000


	//----- nvinfo : EIATTR_MIN_STACK_SIZE
	.align		4
.L_19:
        /*0078*/ 	.byte	0x04, 0x12
        /*007a*/ 	.short	(.L_21 - .L_20)
	.align		4
.L_20:
        /*007c*/ 	.word	index@(_Z13non_coalescedPfS_i)
        /*0080*/ 	.word	0x00000000


	//----- nvinfo : EIATTR_MIN_STACK_SIZE
	.align		4
.L_21:
        /*0084*/ 	.byte	0x04, 0x12
        /*0086*/ 	.short	(.L_23 - .L_22)
	.align		4
.L_22:
        /*0088*/ 	.word	index@(_Z9coalescedPfS_i)
        /*008c*/ 	.word	0x00000000


	//----- nvinfo : EIATTR_MIN_STACK_SIZE
	.align		4
.L_23:
        /*0090*/ 	.byte	0x04, 0x12
        /*0092*/ 	.short	(.L_25 - .L_24)
	.align		4
.L_24:
        /*0094*/ 	.word	index@(_Z10vector_addPfS_S_i)
        /*0098*/ 	.word	0x00000000


	//----- nvinfo : EIATTR_MIN_STACK_SIZE
	.align		4
.L_25:
        /*009c*/ 	.byte	0x04, 0x12
        /*009e*/ 	.short	(.L_27 - .L_26)
	.align		4
.L_26:
        /*00a0*/ 	.word	index@(_Z15multiply_sharedPfS_i)
        /*00a4*/ 	.word	0x00000000


	//----- nvinfo : EIATTR_MIN_STACK_SIZE
	.align		4
.L_27:
        /*00a8*/ 	.byte	0x04, 0x12
        /*00aa*/ 	.short	(.L_29 - .L_28)
	.align		4
.L_28:
        /*00ac*/ 	.word	index@(_Z15multiply_globalPfS_i)
        /*00b0*/ 	.word	0x00000000
.L_29:


//--------------------- .nv.compat                --------------------------
	.section	.nv.compat,"",@"SHT_CUDA_COMPAT_INFO"
	.align	4
        /*0000*/ 	.byte	0x02, 0x09, 0x00, 0x00, 0x02, 0x02, 0x01, 0x00, 0x02, 0x05, 0x05, 0x00, 0x03, 0x07, 0x01, 0x01
        /*0010*/ 	.byte	0x02, 0x03, 0x00, 0x00, 0x02, 0x06, 0x01, 0x00, 0x04, 0x0b, 0x08, 0x00, 0x09, 0x00, 0x00, 0x00
        /*0020*/ 	.byte	0x00, 0x00, 0x00, 0x00


//--------------------- .nv.info._Z13non_coalescedPfS_i --------------------------
	.section	.nv.info._Z13non_coalescedPfS_i,"",@"SHT_CUDA_INFO"
	.sectionflags	@""
	.align	4


	//----- nvinfo : EIATTR_CUDA_API_VERSION
	.align		4
        /*0000*/ 	.byte	0x04, 0x37
        /*0002*/ 	.short	(.L_31 - .L_30)
.L_30:
        /*0004*/ 	.word	0x00000082


	//----- nvinfo : EIATTR_KPARAM_INFO
	.align		4
.L_31:
        /*0008*/ 	.byte	0x04, 0x17
        /*000a*/ 	.short	(.L_33 - .L_32)
.L_32:
        /*000c*/ 	.word	0x00000000
        /*0010*/ 	.short	0x0002
        /*0012*/ 	.short	0x0010
        /*0014*/ 	.byte	0x00, 0xf0, 0x11, 0x00


	//----- nvinfo : EIATTR_KPARAM_INFO
	.align		4
.L_33:
        /*0018*/ 	.byte	0x04, 0x17
        /*001a*/ 	.short	(.L_35 - .L_34)
.L_34:
        /*001c*/ 	.word	0x00000000
        /*0020*/ 	.short	0x0001
        /*0022*/ 	.short	0x0008
        /*0024*/ 	.byte	0x00, 0xf5, 0x21, 0x00


	//----- nvinfo : EIATTR_KPARAM_INFO
	.align		4
.L_35:
        /*0028*/ 	.byte	0x04, 0x17
        /*002a*/ 	.short	(.L_37 - .L_36)
.L_36:
        /*002c*/ 	.word	0x00000000
        /*0030*/ 	.short	0x0000
        /*0032*/ 	.short	0x0000
        /*0034*/ 	.byte	0x00, 0xf5, 0x21, 0x00


	//----- nvinfo : EIATTR_SPARSE_MMA_MASK
	.align		4
.L_37:
        /*0038*/ 	.byte	0x03, 0x50
        /*003a*/ 	.short	0x0000


	//----- nvinfo : EIATTR_MAXREG_COUNT
	.align		4
        /*003c*/ 	.byte	0x03, 0x1b
        /*003e*/ 	.short	0x00ff


	//----- nvinfo : EIATTR_MERCURY_ISA_VERSION
	.align		4
        /*0040*/ 	.byte	0x03, 0x5f
        /*0042*/ 	.short	0x0101


	//----- nvinfo : EIATTR_VRC_CTA_INIT_COUNT
	.align		4
        /*0044*/ 	.byte	0x02, 0x4a
	.zero		1
	.zero		1


	//----- nvinfo : EIATTR_EXIT_INSTR_OFFSETS
	.align		4
        /*0048*/ 	.byte	0x04, 0x1c
        /*004a*/ 	.short	(.L_39 - .L_38)


	//   ....[0]....
.L_38:
        /*004c*/ 	.word	0x00000030


	//   ....[1]....
        /*0050*/ 	.word	0x00000270


	//----- nvinfo : EIATTR_CBANK_PARAM_SIZE
	.align		4
.L_39:
        /*0054*/ 	.byte	0x03, 0x19
        /*0056*/ 	.short	0x0014


	//----- nvinfo : EIATTR_PARAM_CBANK
	.align		4
        /*0058*/ 	.byte	0x04, 0x0a
        /*005a*/ 	.short	(.L_41 - .L_40)
	.align		4
.L_40:
        /*005c*/ 	.word	index@(.nv.constant0._Z13non_coalescedPfS_i)
        /*0060*/ 	.short	0x0380
        /*0062*/ 	.short	0x0014


	//----- nvinfo : EIATTR_SW_WAR
	.align		4
.L_41:
        /*0064*/ 	.byte	0x04, 0x36
        /*0066*/ 	.short	(.L_43 - .L_42)
.L_42:
        /*0068*/ 	.word	0x00000008
.L_43:


//--------------------- .nv.info._Z9coalescedPfS_i --------------------------
	.section	.nv.info._Z9coalescedPfS_i,"",@"SHT_CUDA_INFO"
	.sectionflags	@""
	.align	4


	//----- nvinfo : EIATTR_CUDA_API_VERSION
	.align		4
        /*0000*/ 	.byte	0x04, 0x37
        /*0002*/ 	.short	(.L_45 - .L_44)
.L_44:
        /*0004*/ 	.word	0x00000082


	//----- nvinfo : EIATTR_KPARAM_INFO
	.align		4
.L_45:
        /*0008*/ 	.byte	0x04, 0x17
        /*000a*/ 	.short	(.L_47 - .L_46)
.L_46:
        /*000c*/ 	.word	0x00000000
        /*0010*/ 	.short	0x0002
        /*0012*/ 	.short	0x0010
        /*0014*/ 	.byte	0x00, 0xf0, 0x11, 0x00


	//----- nvinfo : EIATTR_KPARAM_INFO
	.align		4
.L_47:
        /*0018*/ 	.byte	0x04, 0x17
        /*001a*/ 	.short	(.L_49 - .L_48)
.L_48:
        /*001c*/ 	.word	0x00000000
        /*0020*/ 	.short	0x0001
        /*0022*/ 	.short	0x0008
        /*0024*/ 	.byte	0x00, 0xf5, 0x21, 0x00


	//----- nvinfo : EIATTR_KPARAM_INFO
	.align		4
.L_49:
        /*0028*/ 	.byte	0x04, 0x17
        /*002a*/ 	.short	(.L_51 - .L_50)
.L_50:
        /*002c*/ 	.word	0x00000000
        /*0030*/ 	.short	0x0000
        /*0032*/ 	.short	0x0000
        /*0034*/ 	.byte	0x00, 0xf5, 0x21, 0x00


	//----- nvinfo : EIATTR_SPARSE_MMA_MASK
	.align		4
.L_51:
        /*0038*/ 	.byte	0x03, 0x50
        /*003a*/ 	.short	0x0000


	//----- nvinfo : EIATTR_MAXREG_COUNT
	.align		4
        /*003c*/ 	.byte	0x03, 0x1b
        /*003e*/ 	.short	0x00ff


	//----- nvinfo : EIATTR_MERCURY_ISA_VERSION
	.align		4
        /*0040*/ 	.byte	0x03, 0x5f
        /*0042*/ 	.short	0x0101


	//----- nvinfo : EIATTR_VRC_CTA_INIT_COUNT
	.align		4
        /*0044*/ 	.byte	0x02, 0x4a
	.zero		1
	.zero		1


	//----- nvinfo : EIATTR_EXIT_INSTR_OFFSETS
	.align		4
        /*0048*/ 	.byte	0x04, 0x1c
        /*004a*/ 	.short	(.L_53 - .L_52)


	//   ....[0]....
.L_52:
        /*004c*/ 	.word	0x00000070


	//   ....[1]....
        /*0050*/ 	.word	0x00000100


	//----- nvinfo : EIATTR_CBANK_PARAM_SIZE
	.align		4
.L_53:
        /*0054*/ 	.byte	0x03, 0x19
        /*0056*/ 	.short	0x0014


	//----- nvinfo : EIATTR_PARAM_CBANK
	.align		4
        /*0058*/ 	.byte	0x04, 0x0a
        /*005a*/ 	.short	(.L_55 - .L_54)
	.align		4
.L_54:
        /*005c*/ 	.word	index@(.nv.constant0._Z9coalescedPfS_i)
        /*0060*/ 	.short	0x0380
        /*0062*/ 	.short	0x0014


	//----- nvinfo : EIATTR_SW_WAR
	.align		4
.L_55:
        /*0064*/ 	.byte	0x04, 0x36
        /*0066*/ 	.short	(.L_57 - .L_56)
.L_56:
        /*0068*/ 	.word	0x00000008
.L_57:


//--------------------- .nv.info._Z10vector_addPfS_S_i --------------------------
	.section	.nv.info._Z10vector_addPfS_S_i,"",@"SHT_CUDA_INFO"
	.sectionflags	@""
	.align	4


	//----- nvinfo : EIATTR_CUDA_API_VERSION
	.align		4
        /*0000*/ 	.byte	0x04, 0x37
        /*0002*/ 	.short	(.L_59 - .L_58)
.L_58:
        /*0004*/ 	.word	0x00000082


	//----- nvinfo : EIATTR_KPARAM_INFO
	.align		4
.L_59:
        /*0008*/ 	.byte	0x04, 0x17
        /*000a*/ 	.short	(.L_61 - .L_60)
.L_60:
        /*000c*/ 	.word	0x00000000
        /*0010*/ 	.short	0x0003
        /*0012*/ 	.short	0x0018
        /*0014*/ 	.byte	0x00, 0xf0, 0x11, 0x00


	//----- nvinfo : EIATTR_KPARAM_INFO
	.align		4
.L_61:
        /*0018*/ 	.byte	0x04, 0x17
        /*001a*/ 	.short	(.L_63 - .L_62)
.L_62:
        /*001c*/ 	.word	0x00000000
        /*0020*/ 	.short	0x0002
        /*0022*/ 	.short	0x0010
        /*0024*/ 	.byte	0x00, 0xf5, 0x21, 0x00


	//----- nvinfo : EIATTR_KPARAM_INFO
	.align		4
.L_63:
        /*0028*/ 	.byte	0x04, 0x17
        /*002a*/ 	.short	(.L_65 - .L_64)
.L_64:
        /*002c*/ 	.word	0x00000000
        /*0030*/ 	.short	0x0001
        /*0032*/ 	.short	0x0008
        /*0034*/ 	.byte	0x00, 0xf5, 0x21, 0x00


	//----- nvinfo : EIATTR_KPARAM_INFO
	.align		4
.L_65:
        /*0038*/ 	.byte	0x04, 0x17
        /*003a*/ 	.short	(.L_67 - .L_66)
.L_66:
        /*003c*/ 	.word	0x00000000
        /*0040*/ 	.short	0x0000
        /*0042*/ 	.short	0x0000
        /*0044*/ 	.byte	0x00, 0xf5, 0x21, 0x00


	//----- nvinfo : EIATTR_SPARSE_MMA_MASK
	.align		4
.L_67:
        /*0048*/ 	.byte	0x03, 0x50
        /*004a*/ 	.short	0x0000


	//----- nvinfo : EIATTR_MAXREG_COUNT
	.align		4
        /*004c*/ 	.byte	0x03, 0x1b
        /*004e*/ 	.short	0x00ff


	//----- nvinfo : EIATTR_MERCURY_ISA_VERSION
	.align		4
        /*0050*/ 	.byte	0x03, 0x5f
        /*0052*/ 	.short	0x0101


	//----- nvinfo : EIATTR_VRC_CTA_INIT_COUNT
	.align		4
        /*0054*/ 	.byte	0x02, 0x4a
	.zero		1
	.zero		1


	//----- nvinfo : EIATTR_EXIT_INSTR_OFFSETS
	.align		4
        /*0058*/ 	.byte	0x04, 0x1c
        /*005a*/ 	.short	(.L_69 - .L_68)


	//   ....[0]....
.L_68:
        /*005c*/ 	.word	0x00000070


	//   ....[1]....
        /*0060*/ 	.word	0x00000130


	//----- nvinfo : EIATTR_CBANK_PARAM_SIZE
	.align		4
.L_69:
        /*0064*/ 	.byte	0x03, 0x19
        /*0066*/ 	.short	0x001c


	//----- nvinfo : EIATTR_PARAM_CBANK
	.align		4
        /*0068*/ 	.byte	0x04, 0x0a
        /*006a*/ 	.short	(.L_71 - .L_70)
	.align		4
.L_70:
        /*006c*/ 	.word	index@(.nv.constant0._Z10vector_addPfS_S_i)
        /*0070*/ 	.short	0x0380
        /*0072*/ 	.short	0x001c


	//----- nvinfo : EIATTR_SW_WAR
	.align		4
.L_71:
        /*0074*/ 	.byte	0x04, 0x36
        /*0076*/ 	.short	(.L_73 - .L_72)
.L_72:
        /*0078*/ 	.word	0x00000008
.L_73:


//--------------------- .nv.info._Z15multiply_sharedPfS_i --------------------------
	.section	.nv.info._Z15multiply_sharedPfS_i,"",@"SHT_CUDA_INFO"
	.sectionflags	@""
	.align	4


	//----- nvinfo : EIATTR_CUDA_API_VERSION
	.align		4
        /*0000*/ 	.byte	0x04, 0x37
        /*0002*/ 	.short	(.L_75 - .L_74)
.L_74:
        /*0004*/ 	.word	0x00000082


	//----- nvinfo : EIATTR_KPARAM_INFO
	.align		4
.L_75:
        /*0008*/ 	.byte	0x04, 0x17
        /*000a*/ 	.short	(.L_77 - .L_76)
.L_76:
        /*000c*/ 	.word	0x00000000
        /*0010*/ 	.short	0x0002
        /*0012*/ 	.short	0x0010
        /*0014*/ 	.byte	0x00, 0xf0, 0x11, 0x00


	//----- nvinfo : EIATTR_KPARAM_INFO
	.align		4
.L_77:
        /*0018*/ 	.byte	0x04, 0x17
        /*001a*/ 	.short	(.L_79 - .L_78)
.L_78:
        /*001c*/ 	.word	0x00000000
        /*0020*/ 	.short	0x0001
        /*0022*/ 	.short	0x0008
        /*0024*/ 	.byte	0x00, 0xf5, 0x21, 0x00


	//----- nvinfo : EIATTR_KPARAM_INFO
	.align		4
.L_79:
        /*0028*/ 	.byte	0x04, 0x17
        /*002a*/ 	.short	(.L_81 - .L_80)
.L_80:
        /*002c*/ 	.word	0x00000000
        /*0030*/ 	.short	0x0000
        /*0032*/ 	.short	0x0000
        /*0034*/ 	.byte	0x00, 0xf5, 0x21, 0x00


	//----- nvinfo : EIATTR_SPARSE_MMA_MASK
	.align		4
.L_81:
        /*0038*/ 	.byte	0x03, 0x50
        /*003a*/ 	.short	0x0000


	//----- nvinfo : EIATTR_MAXREG_COUNT
	.align		4
        /*003c*/ 	.byte	0x03, 0x1b
        /*003e*/ 	.short	0x00ff


	//----- nvinfo : EIATTR_NUM_BARRIERS
	.align		4
        /*0040*/ 	.byte	0x02, 0x4c
        /*0042*/ 	.byte	0x01
	.zero		1


	//----- nvinfo : EIATTR_MERCURY_ISA_VERSION
	.align		4
        /*0044*/ 	.byte	0x03, 0x5f
        /*0046*/ 	.short	0x0101


	//----- nvinfo : EIATTR_VRC_CTA_INIT_COUNT
	.align		4
        /*0048*/ 	.byte	0x02, 0x4a
	.zero		1
	.zero		1


	//----- nvinfo : EIATTR_EXIT_INSTR_OFFSETS
	.align		4
        /*004c*/ 	.byte	0x04, 0x1c
        /*004e*/ 	.short	(.L_83 - .L_82)


	//   ....[0]....
.L_82:
        /*0050*/ 	.word	0x00000070


	//   ....[1]....
        /*0054*/ 	.word	0x00000180


	//----- nvinfo : EIATTR_CBANK_PARAM_SIZE
	.align		4
.L_83:
        /*0058*/ 	.byte	0x03, 0x19
        /*005a*/ 	.short	0x0014


	//----- nvinfo : EIATTR_PARAM_CBANK
	.align		4
        /*005c*/ 	.byte	0x04, 0x0a
        /*005e*/ 	.short	(.L_85 - .L_84)
	.align		4
.L_84:
        /*0060*/ 	.word	index@(.nv.constant0._Z15multiply_sharedPfS_i)
        /*0064*/ 	.short	0x0380
        /*0066*/ 	.short	0x0014


	//----- nvinfo : EIATTR_SW_WAR
	.align		4
.L_85:
        /*0068*/ 	.byte	0x04, 0x36
        /*006a*/ 	.short	(.L_87 - .L_86)
.L_86:
        /*006c*/ 	.word	0x00000008
.L_87:


//--------------------- .nv.info._Z15multiply_globalPfS_i --------------------------
	.section	.nv.info._Z15multiply_globalPfS_i,"",@"SHT_CUDA_INFO"
	.sectionflags	@""
	.align	4


	//----- nvinfo : EIATTR_CUDA_API_VERSION
	.align		4
        /*0000*/ 	.byte	0x04, 0x37
        /*0002*/ 	.short	(.L_89 - .L_88)
.L_88:
        /*0004*/ 	.word	0x00000082


	//----- nvinfo : EIATTR_KPARAM_INFO
	.align		4
.L_89:
        /*0008*/ 	.byte	0x04, 0x17
        /*000a*/ 	.short	(.L_91 - .L_90)
.L_90:
        /*000c*/ 	.word	0x00000000
        /*0010*/ 	.short	0x0002
        /*0012*/ 	.short	0x0010
        /*0014*/ 	.byte	0x00, 0xf0, 0x11, 0x00


	//----- nvinfo : EIATTR_KPARAM_INFO
	.align		4
.L_91:
        /*0018*/ 	.byte	0x04, 0x17
        /*001a*/ 	.short	(.L_93 - .L_92)
.L_92:
        /*001c*/ 	.word	0x00000000
        /*0020*/ 	.short	0x0001
        /*0022*/ 	.short	0x0008
        /*0024*/ 	.byte	0x00, 0xf5, 0x21, 0x00


	//----- nvinfo : EIATTR_KPARAM_INFO
	.align		4
.L_93:
        /*0028*/ 	.byte	0x04, 0x17
        /*002a*/ 	.short	(.L_95 - .L_94)
.L_94:
        /*002c*/ 	.word	0x00000000
        /*0030*/ 	.short	0x0000
        /*0032*/ 	.short	0x0000
        /*0034*/ 	.byte	0x00, 0xf5, 0x21, 0x00


	//----- nvinfo : EIATTR_SPARSE_MMA_MASK
	.align		4
.L_95:
        /*0038*/ 	.byte	0x03, 0x50
        /*003a*/ 	.short	0x0000


	//----- nvinfo : EIATTR_MAXREG_COUNT
	.align		4
        /*003c*/ 	.byte	0x03, 0x1b
        /*003e*/ 	.short	0x00ff


	//----- nvinfo : EIATTR_MERCURY_ISA_VERSION
	.align		4
        /*0040*/ 	.byte	0x03, 0x5f
        /*0042*/ 	.short	0x0101


	//----- nvinfo : EIATTR_VRC_CTA_INIT_COUNT
	.align		4
        /*0044*/ 	.byte	0x02, 0x4a
	.zero		1
	.zero		1


	//----- nvinfo : EIATTR_EXIT_INSTR_OFFSETS
	.align		4
        /*0048*/ 	.byte	0x04, 0x1c
        /*004a*/ 	.short	(.L_97 - .L_96)


	//   ....[0]....
.L_96:
        /*004c*/ 	.word	0x00000070


	//   ....[1]....
        /*0050*/ 	.word	0x00000100


	//----- nvinfo : EIATTR_CBANK_PARAM_SIZE
	.align		4
.L_97:
        /*0054*/ 	.byte	0x03, 0x19
        /*0056*/ 	.short	0x0014


	//----- nvinfo : EIATTR_PARAM_CBANK
	.align		4
        /*0058*/ 	.byte	0x04, 0x0a
        /*005a*/ 	.short	(.L_99 - .L_98)
	.align		4
.L_98:
        /*005c*/ 	.word	index@(.nv.constant0._Z15multiply_globalPfS_i)
        /*0060*/ 	.short	0x0380
        /*0062*/ 	.short	0x0014


	//----- nvinfo : EIATTR_SW_WAR
	.align		4
.L_99:
        /*0064*/ 	.byte	0x04, 0x36
        /*0066*/ 	.short	(.L_101 - .L_100)
.L_100:
        /*0068*/ 	.word	0x00000008
.L_101:


//--------------------- .nv.callgraph             --------------------------
	.section	.nv.callgraph,"",@"SHT_CUDA_CALLGRAPH"
	.align	4
	.sectionentsize	8
	.align		4
        /*0000*/ 	.word	0x00000000
	.align		4
        /*0004*/ 	.word	0xffffffff
	.align		4
        /*0008*/ 	.word	0x00000000
	.align		4
        /*000c*/ 	.word	0xfffffffe
	.align		4
        /*0010*/ 	.word	0x00000000
	.align		4
        /*0014*/ 	.word	0xfffffffd
	.align		4
        /*0018*/ 	.word	0x00000000
	.align		4
        /*001c*/ 	.word	0xfffffffc


//--------------------- .text._Z13non_coalescedPfS_i --------------------------
	.section	.text._Z13non_coalescedPfS_i,"ax",@progbits
	.align	128
        .global         _Z13non_coalescedPfS_i
        .type           _Z13non_coalescedPfS_i,@function
        .size           _Z13non_coalescedPfS_i,(.L_x_5 - _Z13non_coalescedPfS_i)
        .other          _Z13non_coalescedPfS_i,@"STO_CUDA_ENTRY STV_DEFAULT"
_Z13non_coalescedPfS_i:
.text._Z13non_coalescedPfS_i:
[----:B------:R-:W-:Y:S08]  /*0000*/  LDC R1, c[0x0][0x37c] ;  /* 0x0000df00ff017b82 */ /* 0x000ff00000000800 */
[----:B------:R-:W0:Y:S02]  /*0010*/  LDC R8, c[0x0][0x390] ;  /* 0x0000e400ff087b82 */ /* 0x000e240000000800 */
[----:B0-----:R-:W-:-:S13]  /*0020*/  ISETP.GE.AND P0, PT, R8, RZ, PT ;  /* 0x000000ff0800720c */ /* 0x001fda0003f06270 */
[----:B------:R-:W-:Y:S05]  /*0030*/  @!P0 EXIT ;  /* 0x000000000000894d */ /* 0x000fea0003800000 */
[----:B------:R-:W-:Y:S01]  /*0040*/  IABS R7, R8 ;  /* 0x0000000800077213 */ /* 0x000fe20000000000 */
[----:B------:R-:W0:Y:S01]  /*0050*/  S2R R0, SR_TID.X ;  /* 0x0000000000007919 */ /* 0x000e220000002100 */
[----:B------:R-:W0:Y:S02]  /*0060*/  LDCU UR4, c[0x0][0x360] ;  /* 0x00006c00ff0477ac */ /* 0x000e240008000800 */
[----:B------:R-:W1:Y:S01]  /*0070*/  I2F.RP R4, R7 ;  /* 0x0000000700047306 */ /* 0x000e620000209400 */
[----:B------:R-:W0:Y:S07]  /*0080*/  S2R R5, SR_CTAID.X ;  /* 0x0000000000057919 */ /* 0x000e2e0000002500 */
[----:B-1----:R-:W1:Y:S02]  /*0090*/  MUFU.RCP R4, R4 ;  /* 0x0000000400047308 */ /* 0x002e640000001000 */
[----:B-1----:R-:W-:Y:S01]  /*00a0*/  IADD3 R2, PT, PT, R4, 0xffffffe, RZ ;  /* 0x0ffffffe04027810 */ /* 0x002fe20007ffe0ff */
[----:B0-----:R-:W-:Y:S01]  /*00b0*/  IMAD R0, R5, UR4, R0 ;  /* 0x0000000405007c24 */ /* 0x001fe2000f8e0200 */
[----:B------:R-:W0:Y:S04]  /*00c0*/  LDCU.64 UR4, c[0x0][0x358] ;  /* 0x00006b00ff0477ac */ /* 0x000e280008000a00 */
[----:B------:R1:W2:Y:S01]  /*00d0*/  F2I.FTZ.U32.TRUNC.NTZ R3, R2 ;  /* 0x0000000200037305 */ /* 0x0002a2000021f000 */
[----:B------:R-:W-:-:S05]  /*00e0*/  IMAD.SHL.U32 R0, R0, 0x20, RZ ;  /* 0x0000002000007824 */ /* 0x000fca00078e00ff */
[----:B------:R-:W-:Y:S02]  /*00f0*/  IABS R4, R0 ;  /* 0x0000000000047213 */ /* 0x000fe40000000000 */
[----:B------:R-:W-:Y:S01]  /*0100*/  ISETP.GE.AND P2, PT, R0, RZ, PT ;  /* 0x000000ff0000720c */ /* 0x000fe20003f46270 */
[----:B-1----:R-:W-:Y:S01]  /*0110*/  HFMA2 R2, -RZ, RZ, 0, 0 ;  /* 0x00000000ff027431 */ /* 0x002fe200000001ff */
[----:B--2---:R-:W-:-:S05]  /*0120*/  IADD3 R6, PT, PT, RZ, -R3, RZ ;  /* 0x80000003ff067210 */ /* 0x004fca0007ffe0ff */
[----:B------:R-:W-:-:S04]  /*0130*/  IMAD R5, R6, R7, RZ ;  /* 0x0000000706057224 */ /* 0x000fc800078e02ff */
[----:B------:R-:W-:-:S06]  /*0140*/  IMAD.HI.U32 R3, R3, R5, R2 ;  /* 0x0000000503037227 */ /* 0x000fcc00078e0002 */
[----:B------:R-:W-:-:S04]  /*0150*/  IMAD.HI.U32 R3, R3, R4, RZ ;  /* 0x0000000403037227 */ /* 0x000fc800078e00ff */
[----:B------:R-:W-:-:S04]  /*0160*/  IMAD.MOV R3, RZ, RZ, -R3 ;  /* 0x000000ffff037224 */ /* 0x000fc800078e0a03 */
[C---:B------:R-:W-:Y:S02]  /*0170*/  IMAD R4, R7.reuse, R3, R4 ;  /* 0x0000000307047224 */ /* 0x040fe400078e0204 */
[----:B------:R-:W1:Y:S03]  /*0180*/  LDC.64 R2, c[0x0][0x380] ;  /* 0x0000e000ff027b82 */ /* 0x000e660000000a00 */
[----:B------:R-:W-:-:S13]  /*0190*/  ISETP.GT.U32.AND P0, PT, R7, R4, PT ;  /* 0x000000040700720c */ /* 0x000fda0003f04070 */
[----:B------:R-:W-:Y:S02]  /*01a0*/  @!P0 IADD3 R4, PT, PT, R4, -R7, RZ ;  /* 0x8000000704048210 */ /* 0x000fe40007ffe0ff */
[----:B------:R-:W-:Y:S02]  /*01b0*/  ISETP.NE.AND P0, PT, R8, RZ, PT ;  /* 0x000000ff0800720c */ /* 0x000fe40003f05270 */
[----:B------:R-:W-:-:S13]  /*01c0*/  ISETP.GT.U32.AND P1, PT, R7, R4, PT ;  /* 0x000000040700720c */ /* 0x000fda0003f24070 */
[----:B------:R-:W-:-:S05]  /*01d0*/  @!P1 IMAD.IADD R4, R4, 0x1, -R7 ;  /* 0x0000000104049824 */ /* 0x000fca00078e0a07 */
[----:B------:R-:W-:Y:S02]  /*01e0*/  MOV R7, R4 ;  /* 0x0000000400077202 */ /* 0x000fe40000000f00 */
[----:B------:R-:W2:Y:S03]  /*01f0*/  LDC.64 R4, c[0x0][0x388] ;  /* 0x0000e200ff047b82 */ /* 0x000ea60000000a00 */
[----:B------:R-:W-:Y:S01]  /*0200*/  @!P2 IMAD.MOV R7, RZ, RZ, -R7 ;  /* 0x000000ffff07a224 */ /* 0x000fe200078e0a07 */
[----:B------:R-:W-:-:S05]  /*0210*/  @!P0 LOP3.LUT R7, RZ, R8, RZ, 0x33, !PT ;  /* 0x00000008ff078212 */ /* 0x000fca00078e33ff */
[----:B-1----:R-:W-:-:S06]  /*0220*/  IMAD.WIDE R2, R7, 0x4, R2 ;  /* 0x0000000407027825 */ /* 0x002fcc00078e0202 */
[----:B0-----:R-:W3:Y:S01]  /*0230*/  LDG.E R2, desc[UR4][R2.64] ;  /* 0x0000000402027981 */ /* 0x001ee2000c1e1900 */
[----:B--2---:R-:W-:-:S04]  /*0240*/  IMAD.WIDE R4, R7, 0x4, R4 ;  /* 0x0000000407047825 */ /* 0x004fc800078e0204 */
[----:B---3--:R-:W-:-:S05]  /*0250*/  FADD R7, R2, R2 ;  /* 0x0000000202077221 */ /* 0x008fca0000000000 */
[----:B------:R-:W-:Y:S01]  /*0260*/  STG.E desc[UR4][R4.64], R7 ;  /* 0x0000000704007986 */ /* 0x000fe2000c101904 */
[----:B------:R-:W-:Y:S05]  /*0270*/  EXIT ;  /* 0x000000000000794d */ /* 0x000fea0003800000 */
.L_x_0:
[----:B------:R-:W-:-:S00]  /*0280*/  BRA `(.L_x_0) ;  /* 0xfffffffc00fc7947 */ /* 0x000fc0000383ffff */
[----:B------:R-:W-:-:S00]  /*0290*/  NOP ;  /* 0x0000000000007918 */ /* 0x000fc00000000000 */
        /* <DEDUP_REMOVED lines=14> */
.L_x_5:


//--------------------- .text._Z9coalescedPfS_i   --------------------------
	.section	.text._Z9coalescedPfS_i,"ax",@progbits
	.align	128
        .global         _Z9coalescedPfS_i
        .type           _Z9coalescedPfS_i,@function
        .size           _Z9coalescedPfS_i,(.L_x_6 - _Z9coalescedPfS_i)
        .other          _Z9coalescedPfS_i,@"STO_CUDA_ENTRY STV_DEFAULT"
_Z9coalescedPfS_i:
.text._Z9coalescedPfS_i:
[----:B------:R-:W-:Y:S01]  /*0000*/  LDC R1, c[0x0][0x37c] ;  /* 0x0000df00ff017b82 */ /* 0x000fe20000000800 */
[----:B------:R-:W0:Y:S07]  /*0010*/  S2R R0, SR_TID.X ;  /* 0x0000000000007919 */ /* 0x000e2e0000002100 */
[----:B------:R-:W0:Y:S01]  /*0020*/  S2UR UR4, SR_CTAID.X ;  /* 0x00000000000479c3 */ /* 0x000e220000002500 */
[----:B------:R-:W1:Y:S07]  /*0030*/  LDCU UR5, c[0x0][0x390] ;  /* 0x00007200ff0577ac */ /* 0x000e6e0008000800 */
[----:B------:R-:W0:Y:S02]  /*0040*/  LDC R7, c[0x0][0x360] ;  /* 0x0000d800ff077b82 */ /* 0x000e240000000800 */
[----:B0-----:R-:W-:-:S05]  /*0050*/  IMAD R7, R7, UR4, R0 ;  /* 0x0000000407077c24 */ /* 0x001fca000f8e0200 */
[----:B-1----:R-:W-:-:S13]  /*0060*/  ISETP.GE.AND P0, PT, R7, UR5, PT ;  /* 0x0000000507007c0c */ /* 0x002fda000bf06270 */
[----:B------:R-:W-:Y:S05]  /*0070*/  @P0 EXIT ;  /* 0x000000000000094d */ /* 0x000fea0003800000 */
[----:B------:R-:W0:Y:S01]  /*0080*/  LDC.64 R2, c[0x0][0x380] ;  /* 0x0000e000ff027b82 */ /* 0x000e220000000a00 */
[----:B------:R-:W1:Y:S07]  /*0090*/  LDCU.64 UR4, c[0x0][0x358] ;  /* 0x00006b00ff0477ac */ /* 0x000e6e0008000a00 */
[----:B------:R-:W2:Y:S01]  /*00a0*/  LDC.64 R4, c[0x0][0x388] ;  /* 0x0000e200ff047b82 */ /* 0x000ea20000000a00 */
[----:B0-----:R-:W-:-:S06]  /*00b0*/  IMAD.WIDE R2, R7, 0x4, R2 ;  /* 0x0000000407027825 */ /* 0x001fcc00078e0202 */
[----:B-1----:R-:W3:Y:S01]  /*00c0*/  LDG.E R2, desc[UR4][R2.64] ;  /* 0x0000000402027981 */ /* 0x002ee2000c1e1900 */
[----:B--2---:R-:W-:-:S04]  /*00d0*/  IMAD.WIDE R4, R7, 0x4, R4 ;  /* 0x0000000407047825 */ /* 0x004fc800078e0204 */
[----:B---3--:R-:W-:-:S05]  /*00e0*/  FADD R7, R2, R2 ;  /* 0x0000000202077221 */ /* 0x008fca0000000000 */
[----:B------:R-:W-:Y:S01]  /*00f0*/  STG.E desc[UR4][R4.64], R7 ;  /* 0x0000000704007986 */ /* 0x000fe2000c101904 */
[----:B------:R-:W-:Y:S05]  /*0100*/  EXIT ;  /* 0x000000000000794d */ /* 0x000fea0003800000 */
.L_x_1:
        /* <DEDUP_REMOVED lines=15> */
.L_x_6:


//--------------------- .text._Z10vector_addPfS_S_i --------------------------
	.section	.text._Z10vector_addPfS_S_i,"ax",@progbits
	.align	128
        .global         _Z10vector_addPfS_S_i
        .type           _Z10vector_addPfS_S_i,@function
        .size           _Z10vector_addPfS_S_i,(.L_x_7 - _Z10vector_addPfS_S_i)
        .other          _Z10vector_addPfS_S_i,@"STO_CUDA_ENTRY STV_DEFAULT"
_Z10vector_addPfS_S_i:
.text._Z10vector_addPfS_S_i:
        /* <DEDUP_REMOVED lines=10> */
[----:B------:R-:W2:Y:S08]  /*00a0*/  LDC.64 R4, c[0x0][0x388] ;  /* 0x0000e200ff047b82 */ /* 0x000eb00000000a00 */
[----:B------:R-:W3:Y:S01]  /*00b0*/  LDC.64 R6, c[0x0][0x390] ;  /* 0x0000e400ff067b82 */ /* 0x000ee20000000a00 */
[----:B0-----:R-:W-:-:S06]  /*00c0*/  IMAD.WIDE R2, R9, 0x4, R2 ;  /* 0x0000000409027825 */ /* 0x001fcc00078e0202 */
[----:B-1----:R-:W4:Y:S01]  /*00d0*/  LDG.E R2, desc[UR4][R2.64] ;  /* 0x0000000402027981 */ /* 0x002f22000c1e1900 */
[----:B--2---:R-:W-:-:S06]  /*00e0*/  IMAD.WIDE R4, R9, 0x4, R4 ;  /* 0x0000000409047825 */ /* 0x004fcc00078e0204 */
[----:B------:R-:W4:Y:S01]  /*00f0*/  LDG.E R5, desc[UR4][R4.64] ;  /* 0x0000000404057981 */ /* 0x000f22000c1e1900 */
[----:B---3--:R-:W-:-:S04]  /*0100*/  IMAD.WIDE R6, R9, 0x4, R6 ;  /* 0x0000000409067825 */ /* 0x008fc800078e0206 */
[----:B----4-:R-:W-:-:S05]  /*0110*/  FADD R9, R2, R5 ;  /* 0x0000000502097221 */ /* 0x010fca0000000000 */
[----:B------:R-:W-:Y:S01]  /*0120*/  STG.E desc[UR4][R6.64], R9 ;  /* 0x0000000906007986 */ /* 0x000fe2000c101904 */
[----:B------:R-:W-:Y:S05]  /*0130*/  EXIT ;  /* 0x000000000000794d */ /* 0x000fea0003800000 */
.L_x_2:
        /* <DEDUP_REMOVED lines=12> */
.L_x_7:


//--------------------- .text._Z15multiply_sharedPfS_i --------------------------
	.section	.text._Z15multiply_sharedPfS_i,"ax",@progbits
	.align	128
        .global         _Z15multiply_sharedPfS_i
        .type           _Z15multiply_sharedPfS_i,@function
        .size           _Z15multiply_sharedPfS_i,(.L_x_8 - _Z15multiply_sharedPfS_i)
        .other          _Z15multiply_sharedPfS_i,@"STO_CUDA_ENTRY STV_DEFAULT"
_Z15multiply_sharedPfS_i:
.text._Z15multiply_sharedPfS_i:
        /* <DEDUP_REMOVED lines=10> */
[----:B------:R-:W2:Y:S01]  /*00a0*/  S2UR UR5, SR_CgaCtaId ;  /* 0x00000000000579c3 */ /* 0x000ea20000008800 */
[----:B------:R-:W-:-:S07]  /*00b0*/  UMOV UR4, 0x400 ;  /* 0x0000040000047882 */ /* 0x000fce0000000000 */
[----:B------:R-:W3:Y:S01]  /*00c0*/  LDC.64 R4, c[0x0][0x388] ;  /* 0x0000e200ff047b82 */ /* 0x000ee20000000a00 */
[----:B0-----:R-:W-:-:S06]  /*00d0*/  IMAD.WIDE R2, R7, 0x4, R2 ;  /* 0x0000000407027825 */ /* 0x001fcc00078e0202 */
[----:B-1----:R-:W4:Y:S01]  /*00e0*/  LDG.E R2, desc[UR6][R2.64] ;  /* 0x0000000602027981 */ /* 0x002f22000c1e1900 */
[----:B--2---:R-:W-:-:S06]  /*00f0*/  ULEA UR4, UR5, UR4, 0x18 ;  /* 0x0000000405047291 */ /* 0x004fcc000f8ec0ff */
[----:B------:R-:W-:Y:S01]  /*0100*/  LEA R9, R0, UR4, 0x2 ;  /* 0x0000000400097c11 */ /* 0x000fe2000f8e10ff */
[----:B---3--:R-:W-:-:S04]  /*0110*/  IMAD.WIDE R4, R7, 0x4, R4 ;  /* 0x0000000407047825 */ /* 0x008fc800078e0204 */
[----:B----4-:R-:W-:Y:S01]  /*0120*/  STS [R9], R2 ;  /* 0x0000000209007388 */ /* 0x010fe20000000800 */
[----:B------:R-:W-:Y:S06]  /*0130*/  BAR.SYNC.DEFER_BLOCKING 0x0 ;  /* 0x0000000000007b1d */ /* 0x000fec0000010000 */
[----:B------:R-:W0:Y:S02]  /*0140*/  LDS R0, [R9] ;  /* 0x0000000009007984 */ /* 0x000e240000000800 */
[----:B0-----:R-:W-:-:S05]  /*0150*/  FMUL R0, R0, 2.5 ;  /* 0x4020000000007820 */ /* 0x001fca0000400000 */
[----:B------:R-:W-:Y:S04]  /*0160*/  STS [R9], R0 ;  /* 0x0000000009007388 */ /* 0x000fe80000000800 */
[----:B------:R-:W-:Y:S01]  /*0170*/  STG.E desc[UR6][R4.64], R0 ;  /* 0x0000000004007986 */ /* 0x000fe2000c101906 */
[----:B------:R-:W-:Y:S05]  /*0180*/  EXIT ;  /* 0x000000000000794d */ /* 0x000fea0003800000 */
.L_x_3:
        /* <DEDUP_REMOVED lines=15> */
.L_x_8:


//--------------------- .text._Z15multiply_globalPfS_i --------------------------
	.section	.text._Z15multiply_globalPfS_i,"ax",@progbits
	.align	128
        .global         _Z15multiply_globalPfS_i
        .type           _Z15multiply_globalPfS_i,@function
        .size           _Z15multiply_globalPfS_i,(.L_x_9 - _Z15multiply_globalPfS_i)
        .other          _Z15multiply_globalPfS_i,@"STO_CUDA_ENTRY STV_DEFAULT"
_Z15multiply_globalPfS_i:
.text._Z15multiply_globalPfS_i:
        /* <DEDUP_REMOVED lines=14> */
[----:B---3--:R-:W-:-:S05]  /*00e0*/  FMUL R7, R2, 2.5 ;  /* 0x4020000002077820 */ /* 0x008fca0000400000 */
[----:B------:R-:W-:Y:S01]  /*00f0*/  STG.E desc[UR4][R4.64], R7 ;  /* 0x0000000704007986 */ /* 0x000fe2000c101904 */
[----:B------:R-:W-:Y:S05]  /*0100*/  EXIT ;  /* 0x000000000000794d */ /* 0x000fea0003800000 */
.L_x_4:
        /* <DEDUP_REMOVED lines=15> */
.L_x_9:


//--------------------- .nv.shared.reserved.0     --------------------------
	.section	.nv.shared.reserved.0,"aw",@nobits
	.weak		__nv_reservedSMEM_offset_0_alias
	.size		__nv_reservedSMEM_offset_0_alias, 0, 64
	.other		__nv_reservedSMEM_offset_0_alias,@"STO_CUDA_RESERVED_SHARED STV_DEFAULT"
__nv_reservedSMEM_offset_0_alias:
	.zero		0
	.zero		64


//--------------------- .nv.shared._Z15multiply_sharedPfS_i --------------------------
	.section	.nv.shared._Z15multiply_sharedPfS_i,"aw",@nobits
	.sectionflags	@""
	.align	4
.nv.shared._Z15multiply_sharedPfS_i:
	.zero		2048


//--------------------- .nv.constant0._Z13non_coalescedPfS_i --------------------------
	.section	.nv.constant0._Z13non_coalescedPfS_i,"a",@progbits
	.sectionflags	@""
	.align	4
.nv.constant0._Z13non_coalescedPfS_i:
	.zero		916


//--------------------- .nv.constant0._Z9coalescedPfS_i --------------------------
	.section	.nv.constant0._Z9coalescedPfS_i,"a",@progbits
	.sectionflags	@""
	.align	4
.nv.constant0._Z9coalescedPfS_i:
	.zero		916


//--------------------- .nv.constant0._Z10vector_addPfS_S_i --------------------------
	.section	.nv.constant0._Z10vector_addPfS_S_i,"a",@progbits
	.sectionflags	@""
	.align	4
.nv.constant0._Z10vector_addPfS_S_i:
	.zero		924


//--------------------- .nv.constant0._Z15multiply_sharedPfS_i --------------------------
	.section	.nv.constant0._Z15multiply_sharedPfS_i,"a",@progbits
	.sectionflags	@""
	.align	4
.nv.constant0._Z15multiply_sharedPfS_i:
	.zero		916


//--------------------- .nv.constant0._Z15multiply_globalPfS_i --------------------------
	.section	.nv.constant0._Z15multiply_globalPfS_i,"a",@progbits
	.sectionflags	@""
	.align	4
.nv.constant0._Z15multiply_globalPfS_i:
	.zero		916


//--------------------- SYMBOLS --------------------------

	.type		.nv.reservedSmem.offset0,@object
	.size		.nv.reservedSmem.offset0,0x4
	.type		.nv.reservedSmem.cap,@object
	.size		.nv.reservedSmem.cap,0x4
